//
// Generated by NVIDIA NVVM Compiler
//
// Compiler Build ID: CL-36424714
// Cuda compilation tools, release 13.0, V13.0.88
// Based on NVVM 20.0.0
//

.version 9.0
.target sm_100
.address_size 64

	// .globl	_Z9vectorAddPKfS0_Pfi

.visible .entry _Z9vectorAddPKfS0_Pfi(
	.param .u64 .ptr .align 1 _Z9vectorAddPKfS0_Pfi_param_0,
	.param .u64 .ptr .align 1 _Z9vectorAddPKfS0_Pfi_param_1,
	.param .u64 .ptr .align 1 _Z9vectorAddPKfS0_Pfi_param_2,
	.param .u32 _Z9vectorAddPKfS0_Pfi_param_3
)
{
	.reg .pred 	%p<2>;
	.reg .b32 	%r<6>;
	.reg .b32 	%f<4>;
	.reg .b64 	%rd<11>;

	ld.param.u64 	%rd1, [_Z9vectorAddPKfS0_Pfi_param_0];
	ld.param.u64 	%rd2, [_Z9vectorAddPKfS0_Pfi_param_1];
	ld.param.u64 	%rd3, [_Z9vectorAddPKfS0_Pfi_param_2];
	ld.param.u32 	%r2, [_Z9vectorAddPKfS0_Pfi_param_3];
	mov.u32 	%r3, %ctaid.x;
	mov.u32 	%r4, %ntid.x;
	mov.u32 	%r5, %tid.x;
	mad.lo.s32 	%r1, %r3, %r4, %r5;
	setp.ge.s32 	%p1, %r1, %r2;
	@%p1 bra 	$L__BB0_2;
	cvta.to.global.u64 	%rd4, %rd1;
	cvta.to.global.u64 	%rd5, %rd2;
	cvta.to.global.u64 	%rd6, %rd3;
	mul.wide.s32 	%rd7, %r1, 4;
	add.s64 	%rd8, %rd4, %rd7;
	ld.global.f32 	%f1, [%rd8];
	add.s64 	%rd9, %rd5, %rd7;
	ld.global.f32 	%f2, [%rd9];
	add.f32 	%f3, %f1, %f2;
	add.s64 	%rd10, %rd6, %rd7;
	st.global.f32 	[%rd10], %f3;
$L__BB0_2:
	ret;

}
	// .globl	_Z14vectorMultiplyPKfS0_Pfi
.visible .entry _Z14vectorMultiplyPKfS0_Pfi(
	.param .u64 .ptr .align 1 _Z14vectorMultiplyPKfS0_Pfi_param_0,
	.param .u64 .ptr .align 1 _Z14vectorMultiplyPKfS0_Pfi_param_1,
	.param .u64 .ptr .align 1 _Z14vectorMultiplyPKfS0_Pfi_param_2,
	.param .u32 _Z14vectorMultiplyPKfS0_Pfi_param_3
)
{
	.reg .pred 	%p<2>;
	.reg .b32 	%r<6>;
	.reg .b32 	%f<4>;
	.reg .b64 	%rd<11>;

	ld.param.u64 	%rd1, [_Z14vectorMultiplyPKfS0_Pfi_param_0];
	ld.param.u64 	%rd2, [_Z14vectorMultiplyPKfS0_Pfi_param_1];
	ld.param.u64 	%rd3, [_Z14vectorMultiplyPKfS0_Pfi_param_2];
	ld.param.u32 	%r2, [_Z14vectorMultiplyPKfS0_Pfi_param_3];
	mov.u32 	%r3, %ctaid.x;
	mov.u32 	%r4, %ntid.x;
	mov.u32 	%r5, %tid.x;
	mad.lo.s32 	%r1, %r3, %r4, %r5;
	setp.ge.s32 	%p1, %r1, %r2;
	@%p1 bra 	$L__BB1_2;
	cvta.to.global.u64 	%rd4, %rd1;
	cvta.to.global.u64 	%rd5, %rd2;
	cvta.to.global.u64 	%rd6, %rd3;
	mul.wide.s32 	%rd7, %r1, 4;
	add.s64 	%rd8, %rd4, %rd7;
	ld.global.f32 	%f1, [%rd8];
	add.s64 	%rd9, %rd5, %rd7;
	ld.global.f32 	%f2, [%rd9];
	mul.f32 	%f3, %f1, %f2;
	add.s64 	%rd10, %rd6, %rd7;
	st.global.f32 	[%rd10], %f3;
$L__BB1_2:
	ret;

}


// ===== COMPILED SASS (sm_100) =====

	.target	sm_100

	.elftype	@"ET_EXEC"


//--------------------- .note.nv.tkinfo           --------------------------
	.section	.note.nv.tkinfo,"",@"SHT_NOTE"
	.sectionflags	@"SHF_NOTE_NV_TKINFO"
	.tkinfo
        /*0018*/ 	.word	0x00000002
        /*0030*/ 	.string	""
        /*0030*/ 	.string	"ptxas"
        /*0030*/ 	.string	"Cuda compilation tools, release 13.0, V13.0.88"
        /*0030*/ 	.string	"Build cuda_13.0.r13.0/compiler.36424714_0"
        /*0030*/ 	.string	"-arch sm_100 -m 64 "



//--------------------- .note.nv.cuinfo           --------------------------
	.section	.note.nv.cuinfo,"",@"SHT_NOTE"
	.sectionflags	@"SHF_NOTE_NV_CUINFO"
        /*0018*/ 	.short	0x0002
        /*001a*/ 	.short	0x0064
        /*001c*/ 	.short	0x0082
	.zero		2


//--------------------- .nv.info                  --------------------------
	.section	.nv.info,"",@"SHT_CUDA_INFO"
	.align	4


	//----- nvinfo : EIATTR_REGCOUNT
	.align		4
        /*0000*/ 	.byte	0x04, 0x2f
        /*0002*/ 	.short	(.L_1 - .L_0)
	.align		4
.L_0:
        /*0004*/ 	.word	index@(_Z9vectorAddPKfS0_Pfi)
        /*0008*/ 	.word	0x0000000c


	//----- nvinfo : EIATTR_FRAME_SIZE
	.align		4
.L_1:
        /*000c*/ 	.byte	0x04, 0x11
        /*000e*/ 	.short	(.L_3 - .L_2)
	.align		4
.L_2:
        /*0010*/ 	.word	index@(_Z9vectorAddPKfS0_Pfi)
        /*0014*/ 	.word	0x00000000


	//----- nvinfo : EIATTR_REGCOUNT
	.align		4
.L_3:
        /*0018*/ 	.byte	0x04, 0x2f
        /*001a*/ 	.short	(.L_5 - .L_4)
	.align		4
.L_4:
        /*001c*/ 	.word	index@(_Z14vectorMultiplyPKfS0_Pfi)
        /*0020*/ 	.word	0x0000000c


	//----- nvinfo : EIATTR_FRAME_SIZE
	.align		4
.L_5:
        /*0024*/ 	.byte	0x04, 0x11
        /*0026*/ 	.short	(.L_7 - .L_6)
	.align		4
.L_6:
        /*0028*/ 	.word	index@(_Z14vectorMultiplyPKfS0_Pfi)
        /*002c*/ 	.word	0x00000000


	//----- nvinfo : EIATTR_MIN_STACK_SIZE
	.align		4
.L_7:
        /*0030*/ 	.byte	0x04, 0x12
        /*0032*/ 	.short	(.L_9 - .L_8)
	.align		4
.L_8:
        /*0034*/ 	.word	index@(_Z14vectorMultiplyPKfS0_Pfi)
        /*0038*/ 	.word	0x00000000


	//----- nvinfo : EIATTR_MIN_STACK_SIZE
	.align		4
.L_9:
        /*003c*/ 	.byte	0x04, 0x12
        /*003e*/ 	.short	(.L_11 - .L_10)
	.align		4
.L_10:
        /*0040*/ 	.word	index@(_Z9vectorAddPKfS0_Pfi)
        /*0044*/ 	.word	0x00000000
.L_11:


//--------------------- .nv.compat                --------------------------
	.section	.nv.compat,"",@"SHT_CUDA_COMPAT_INFO"
	.align	4
        /*0000*/ 	.byte	0x02, 0x09, 0x00, 0x00, 0x02, 0x02, 0x01, 0x00, 0x02, 0x05, 0x05, 0x00, 0x03, 0x07, 0x01, 0x01
        /*0010*/ 	.byte	0x02, 0x03, 0x00, 0x00, 0x02, 0x06, 0x01, 0x00, 0x04, 0x0b, 0x08, 0x00, 0x09, 0x00, 0x00, 0x00
        /*0020*/ 	.byte	0x00, 0x00, 0x00, 0x00


//--------------------- .nv.info._Z14vectorMultiplyPKfS0_Pfi --------------------------
	.section	.nv.info._Z14vectorMultiplyPKfS0_Pfi,"",@"SHT_CUDA_INFO"
	.sectionflags	@""
	.align	4


	//----- nvinfo : EIATTR_CUDA_API_VERSION
	.align		4
        /*0000*/ 	.byte	0x04, 0x37
        /*0002*/ 	.short	(.L_13 - .L_12)
.L_12:
        /*0004*/ 	.word	0x00000082


	//----- nvinfo : EIATTR_KPARAM_INFO
	.align		4
.L_13:
        /*0008*/ 	.byte	0x04, 0x17
        /*000a*/ 	.short	(.L_15 - .L_14)
.L_14:
        /*000c*/ 	.word	0x00000000
        /*0010*/ 	.short	0x0003
        /*0012*/ 	.short	0x0018
        /*0014*/ 	.byte	0x00, 0xf0, 0x11, 0x00


	//----- nvinfo : EIATTR_KPARAM_INFO
	.align		4
.L_15:
        /*0018*/ 	.byte	0x04, 0x17
        /*001a*/ 	.short	(.L_17 - .L_16)
.L_16:
        /*001c*/ 	.word	0x00000000
        /*0020*/ 	.short	0x0002
        /*0022*/ 	.short	0x0010
        /*0024*/ 	.byte	0x00, 0xf5, 0x21, 0x00


	//----- nvinfo : EIATTR_KPARAM_INFO
	.align		4
.L_17:
        /*0028*/ 	.byte	0x04, 0x17
        /*002a*/ 	.short	(.L_19 - .L_18)
.L_18:
        /*002c*/ 	.word	0x00000000
        /*0030*/ 	.short	0x0001
        /*0032*/ 	.short	0x0008
        /*0034*/ 	.byte	0x00, 0xf5, 0x21, 0x00


	//----- nvinfo : EIATTR_KPARAM_INFO
	.align		4
.L_19:
        /*0038*/ 	.byte	0x04, 0x17
        /*003a*/ 	.short	(.L_21 - .L_20)
.L_20:
        /*003c*/ 	.word	0x00000000
        /*0040*/ 	.short	0x0000
        /*0042*/ 	.short	0x0000
        /*0044*/ 	.byte	0x00, 0xf5, 0x21, 0x00


	//----- nvinfo : EIATTR_SPARSE_MMA_MASK
	.align		4
.L_21:
        /*0048*/ 	.byte	0x03, 0x50
        /*004a*/ 	.short	0x0000


	//----- nvinfo : EIATTR_MAXREG_COUNT
	.align		4
        /*004c*/ 	.byte	0x03, 0x1b
        /*004e*/ 	.short	0x00ff


	//----- nvinfo : EIATTR_MERCURY_ISA_VERSION
	.align		4
        /*0050*/ 	.byte	0x03, 0x5f
        /*0052*/ 	.short	0x0101


	//----- nvinfo : EIATTR_VRC_CTA_INIT_COUNT
	.align		4
        /*0054*/ 	.byte	0x02, 0x4a
	.zero		1
	.zero		1


	//----- nvinfo : EIATTR_EXIT_INSTR_OFFSETS
	.align		4
        /*0058*/ 	.byte	0x04, 0x1c
        /*005a*/ 	.short	(.L_23 - .L_22)


	//   ....[0]....
.L_22:
        /*005c*/ 	.word	0x00000070


	//   ....[1]....
        /*0060*/ 	.word	0x00000130


	//----- nvinfo : EIATTR_CBANK_PARAM_SIZE
	.align		4
.L_23:
        /*0064*/ 	.byte	0x03, 0x19
        /*0066*/ 	.short	0x001c


	//----- nvinfo : EIATTR_PARAM_CBANK
	.align		4
        /*0068*/ 	.byte	0x04, 0x0a
        /*006a*/ 	.short	(.L_25 - .L_24)
	.align		4
.L_24:
        /*006c*/ 	.word	index@(.nv.constant0._Z14vectorMultiplyPKfS0_Pfi)
        /*0070*/ 	.short	0x0380
        /*0072*/ 	.short	0x001c


	//----- nvinfo : EIATTR_SW_WAR
	.align		4
.L_25:
        /*0074*/ 	.byte	0x04, 0x36
        /*0076*/ 	.short	(.L_27 - .L_26)
.L_26:
        /*0078*/ 	.word	0x00000008
.L_27:


//--------------------- .nv.info._Z9vectorAddPKfS0_Pfi --------------------------
	.section	.nv.info._Z9vectorAddPKfS0_Pfi,"",@"SHT_CUDA_INFO"
	.sectionflags	@""
	.align	4


	//----- nvinfo : EIATTR_CUDA_API_VERSION
	.align		4
        /*0000*/ 	.byte	0x04, 0x37
        /*0002*/ 	.short	(.L_29 - .L_28)
.L_28:
        /*0004*/ 	.word	0x00000082


	//----- nvinfo : EIATTR_KPARAM_INFO
	.align		4
.L_29:
        /*0008*/ 	.byte	0x04, 0x17
        /*000a*/ 	.short	(.L_31 - .L_30)
.L_30:
        /*000c*/ 	.word	0x00000000
        /*0010*/ 	.short	0x0003
        /*0012*/ 	.short	0x0018
        /*0014*/ 	.byte	0x00, 0xf0, 0x11, 0x00


	//----- nvinfo : EIATTR_KPARAM_INFO
	.align		4
.L_31:
        /*0018*/ 	.byte	0x04, 0x17
        /*001a*/ 	.short	(.L_33 - .L_32)
.L_32:
        /*001c*/ 	.word	0x00000000
        /*0020*/ 	.short	0x0002
        /*0022*/ 	.short	0x0010
        /*0024*/ 	.byte	0x00, 0xf5, 0x21, 0x00


	//----- nvinfo : EIATTR_KPARAM_INFO
	.align		4
.L_33:
        /*0028*/ 	.byte	0x04, 0x17
        /*002a*/ 	.short	(.L_35 - .L_34)
.L_34:
        /*002c*/ 	.word	0x00000000
        /*0030*/ 	.short	0x0001
        /*0032*/ 	.short	0x0008
        /*0034*/ 	.byte	0x00, 0xf5, 0x21, 0x00


	//----- nvinfo : EIATTR_KPARAM_INFO
	.align		4
.L_35:
        /*0038*/ 	.byte	0x04, 0x17
        /*003a*/ 	.short	(.L_37 - .L_36)
.L_36:
        /*003c*/ 	.word	0x00000000
        /*0040*/ 	.short	0x0000
        /*0042*/ 	.short	0x0000
        /*0044*/ 	.byte	0x00, 0xf5, 0x21, 0x00


	//----- nvinfo : EIATTR_SPARSE_MMA_MASK
	.align		4
.L_37:
        /*0048*/ 	.byte	0x03, 0x50
        /*004a*/ 	.short	0x0000


	//----- nvinfo : EIATTR_MAXREG_COUNT
	.align		4
        /*004c*/ 	.byte	0x03, 0x1b
        /*004e*/ 	.short	0x00ff


	//----- nvinfo : EIATTR_MERCURY_ISA_VERSION
	.align		4
        /*0050*/ 	.byte	0x03, 0x5f
        /*0052*/ 	.short	0x0101


	//----- nvinfo : EIATTR_VRC_CTA_INIT_COUNT
	.align		4
        /*0054*/ 	.byte	0x02, 0x4a
	.zero		1
	.zero		1


	//----- nvinfo : EIATTR_EXIT_INSTR_OFFSETS
	.align		4
        /*0058*/ 	.byte	0x04, 0x1c
        /*005a*/ 	.short	(.L_39 - .L_38)


	//   ....[0]....
.L_38:
        /*005c*/ 	.word	0x00000070


	//   ....[1]....
        /*0060*/ 	.word	0x00000130


	//----- nvinfo : EIATTR_CBANK_PARAM_SIZE
	.align		4
.L_39:
        /*0064*/ 	.byte	0x03, 0x19
        /*0066*/ 	.short	0x001c


	//----- nvinfo : EIATTR_PARAM_CBANK
	.align		4
        /*0068*/ 	.byte	0x04, 0x0a
        /*006a*/ 	.short	(.L_41 - .L_40)
	.align		4
.L_40:
        /*006c*/ 	.word	index@(.nv.constant0._Z9vectorAddPKfS0_Pfi)
        /*0070*/ 	.short	0x0380
        /*0072*/ 	.short	0x001c


	//----- nvinfo : EIATTR_SW_WAR
	.align		4
.L_41:
        /*0074*/ 	.byte	0x04, 0x36
        /*0076*/ 	.short	(.L_43 - .L_42)
.L_42:
        /*0078*/ 	.word	0x00000008
.L_43:


//--------------------- .nv.callgraph             --------------------------
	.section	.nv.callgraph,"",@"SHT_CUDA_CALLGRAPH"
	.align	4
	.sectionentsize	8
	.align		4
        /*0000*/ 	.word	0x00000000
	.align		4
        /*0004*/ 	.word	0xffffffff
	.align		4
        /*0008*/ 	.word	0x00000000
	.align		4
        /*000c*/ 	.word	0xfffffffe
	.align		4
        /*0010*/ 	.word	0x00000000
	.align		4
        /*0014*/ 	.word	0xfffffffd
	.align		4
        /*0018*/ 	.word	0x00000000
	.align		4
        /*001c*/ 	.word	0xfffffffc


//--------------------- .text._Z14vectorMultiplyPKfS0_Pfi --------------------------
	.section	.text._Z14vectorMultiplyPKfS0_Pfi,"ax",@progbits
	.align	128
        .global         _Z14vectorMultiplyPKfS0_Pfi
        .type           _Z14vectorMultiplyPKfS0_Pfi,@function
        .size           _Z14vectorMultiplyPKfS0_Pfi,(.L_x_2 - _Z14vectorMultiplyPKfS0_Pfi)
        .other          _Z14vectorMultiplyPKfS0_Pfi,@"STO_CUDA_ENTRY STV_DEFAULT"
_Z14vectorMultiplyPKfS0_Pfi:
.text._Z14vectorMultiplyPKfS0_Pfi:
[----:B------:R-:W-:Y:S01]  /*0000*/  LDC R1, c[0x0][0x37c] ;  /* 0x0000df00ff017b82 */ /* 0x000fe20000000800 */
[----:B------:R-:W0:Y:S07]  /*0010*/  S2R R0, SR_TID.X ;  /* 0x0000000000007919 */ /* 0x000e2e0000002100 */
[----:B------:R-:W0:Y:S01]  /*0020*/  S2UR UR4, SR_CTAID.X ;  /* 0x00000000000479c3 */ /* 0x000e220000002500 */
[----:B------:R-:W1:Y:S07]  /*0030*/  LDCU UR5, c[0x0][0x398] ;  /* 0x00007300ff0577ac */ /* 0x000e6e0008000800 */
[----:B------:R-:W0:Y:S02]  /*0040*/  LDC R9, c[0x0][0x360] ;  /* 0x0000d800ff097b82 */ /* 0x000e240000000800 */
[----:B0-----:R-:W-:-:S05]  /*0050*/  IMAD R9, R9, UR4, R0 ;  /* 0x0000000409097c24 */ /* 0x001fca000f8e0200 */
[----:B-1----:R-:W-:-:S13]  /*0060*/  ISETP.GE.AND P0, PT, R9, UR5, PT ;  /* 0x0000000509007c0c */ /* 0x002fda000bf06270 */
[----:B------:R-:W-:Y:S05]  /*0070*/  @P0 EXIT ;  /* 0x000000000000094d */ /* 0x000fea0003800000 */
[----:B------:R-:W0:Y:S01]  /*0080*/  LDC.64 R2, c[0x0][0x380] ;  /* 0x0000e000ff027b82 */ /* 0x000e220000000a00 */
[----:B------:R-:W1:Y:S07]  /*0090*/  LDCU.64 UR4, c[0x0][0x358] ;  /* 0x00006b00ff0477ac */ /* 0x000e6e0008000a00 */
[----:B------:R-:W2:Y:S08]  /*00a0*/  LDC.64 R4, c[0x0][0x388] ;  /* 0x0000e200ff047b82 */ /* 0x000eb00000000a00 */
[----:B------:R-:W3:Y:S01]  /*00b0*/  LDC.64 R6, c[0x0][0x390] ;  /* 0x0000e400ff067b82 */ /* 0x000ee20000000a00 */
[----:B0-----:R-:W-:-:S06]  /*00c0*/  IMAD.WIDE R2, R9, 0x4, R2 ;  /* 0x0000000409027825 */ /* 0x001fcc00078e0202 */
[----:B-1----:R-:W4:Y:S01]  /*00d0*/  LDG.E R2, desc[UR4][R2.64] ;  /* 0x0000000402027981 */ /* 0x002f22000c1e1900 */
[----:B--2---:R-:W-:-:S06]  /*00e0*/  IMAD.WIDE R4, R9, 0x4, R4 ;  /* 0x0000000409047825 */ /* 0x004fcc00078e0204 */
[----:B------:R-:W4:Y:S01]  /*00f0*/  LDG.E R5, desc[UR4][R4.64] ;  /* 0x0000000404057981 */ /* 0x000f22000c1e1900 */
[----:B---3--:R-:W-:-:S04]  /*0100*/  IMAD.WIDE R6, R9, 0x4, R6 ;  /* 0x0000000409067825 */ /* 0x008fc800078e0206 */
[----:B----4-:R-:W-:-:S05]  /*0110*/  FMUL R9, R2, R5 ;  /* 0x0000000502097220 */ /* 0x010fca0000400000 */
[----:B------:R-:W-:Y:S01]  /*0120*/  STG.E desc[UR4][R6.64], R9 ;  /* 0x0000000906007986 */ /* 0x000fe2000c101904 */
[----:B------:R-:W-:Y:S05]  /*0130*/  EXIT ;  /* 0x000000000000794d */ /* 0x000fea0003800000 */
.L_x_0:
[----:B------:R-:W-:-:S00]  /*0140*/  BRA `(.L_x_0) ;  /* 0xfffffffc00fc7947 */ /* 0x000fc0000383ffff */
[----:B------:R-:W-:-:S00]  /*0150*/  NOP ;  /* 0x0000000000007918 */ /* 0x000fc00000000000 */
        /* <DEDUP_REMOVED lines=10> */
.L_x_2:


//--------------------- .text._Z9vectorAddPKfS0_Pfi --------------------------
	.section	.text._Z9vectorAddPKfS0_Pfi,"ax",@progbits
	.align	128
        .global         _Z9vectorAddPKfS0_Pfi
        .type           _Z9vectorAddPKfS0_Pfi,@function
        .size           _Z9vectorAddPKfS0_Pfi,(.L_x_3 - _Z9vectorAddPKfS0_Pfi)
        .other          _Z9vectorAddPKfS0_Pfi,@"STO_CUDA_ENTRY STV_DEFAULT"
_Z9vectorAddPKfS0_Pfi:
.text._Z9vectorAddPKfS0_Pfi:
        /* <DEDUP_REMOVED lines=17> */
[----:B----4-:R-:W-:-:S05]  /*0110*/  FADD R9, R2, R5 ;  /* 0x0000000502097221 */ /* 0x010fca0000000000 */
[----:B------:R-:W-:Y:S01]  /*0120*/  STG.E desc[UR4][R6.64], R9 ;  /* 0x0000000906007986 */ /* 0x000fe2000c101904 */
[----:B------:R-:W-:Y:S05]  /*0130*/  EXIT ;  /* 0x000000000000794d */ /* 0x000fea0003800000 */
.L_x_1:
        /* <DEDUP_REMOVED lines=12> */
.L_x_3:


//--------------------- .nv.shared.reserved.0     --------------------------
	.section	.nv.shared.reserved.0,"aw",@nobits
	.weak		__nv_reservedSMEM_offset_0_alias
	.size		__nv_reservedSMEM_offset_0_alias, 0, 64
	.other		__nv_reservedSMEM_offset_0_alias,@"STO_CUDA_RESERVED_SHARED STV_DEFAULT"
__nv_reservedSMEM_offset_0_alias:
	.zero		0
	.zero		64


//--------------------- .nv.constant0._Z14vectorMultiplyPKfS0_Pfi --------------------------
	.section	.nv.constant0._Z14vectorMultiplyPKfS0_Pfi,"a",@progbits
	.sectionflags	@""
	.align	4
.nv.constant0._Z14vectorMultiplyPKfS0_Pfi:
	.zero		924


//--------------------- .nv.constant0._Z9vectorAddPKfS0_Pfi --------------------------
	.section	.nv.constant0._Z9vectorAddPKfS0_Pfi,"a",@progbits
	.sectionflags	@""
	.align	4
.nv.constant0._Z9vectorAddPKfS0_Pfi:
	.zero		924


//--------------------- SYMBOLS --------------------------

	.type		.nv.reservedSmem.offset0,@object
	.size		.nv.reservedSmem.offset0,0x4
